	.headerflags	@"EF_CUDA_TEXMODE_UNIFIED EF_CUDA_64BIT_ADDRESS EF_CUDA_ACCELERATORS EF_CUDA_SM90 EF_CUDA_VIRTUAL_SM(EF_CUDA_SM90)"
	.elftype	@"ET_EXEC"


//--------------------- .nv.info                  --------------------------
	.section	.nv.info,"",@"SHT_CUDA_INFO"
	.align	4


	//----- nvinfo : EIATTR_REGCOUNT
	.align		4
        /*0000*/ 	.byte	0x04, 0x2f
        /*0002*/ 	.short	(.L_3 - .L_2)
	.align		4
.L_2:
        /*0004*/ 	.word	index@(triton_poi_fused__native_batch_norm_legit_no_training_add_6)
        /*0008*/ 	.word	0x00000014


	//----- nvinfo : EIATTR_MIN_STACK_SIZE
	.align		4
.L_3:
        /*000c*/ 	.byte	0x04, 0x12
        /*000e*/ 	.short	(.L_5 - .L_4)
	.align		4
.L_4:
        /*0010*/ 	.word	index@(triton_poi_fused__native_batch_norm_legit_no_training_add_6)
        /*0014*/ 	.word	0x00000000


	//----- nvinfo : EIATTR_FRAME_SIZE
	.align		4
.L_5:
        /*0018*/ 	.byte	0x04, 0x11
        /*001a*/ 	.short	(.L_7 - .L_6)
	.align		4
.L_6:
        /*001c*/ 	.word	index@(triton_poi_fused__native_batch_norm_legit_no_training_add_6)
        /*0020*/ 	.word	0x00000000


	//----- nvinfo : EIATTR_MIN_STACK_SIZE
	.align		4
.L_7:
        /*0024*/ 	.byte	0x04, 0x12
        /*0026*/ 	.short	(.L_9 - .L_8)
	.align		4
.L_8:
        /*0028*/ 	.word	index@(triton_poi_fused__native_batch_norm_legit_no_training_add_6)
        /*002c*/ 	.word	0x00000000
.L_9:


//--------------------- .nv.info.triton_poi_fused__native_batch_norm_legit_no_training_add_6 --------------------------
	.section	.nv.info.triton_poi_fused__native_batch_norm_legit_no_training_add_6,"",@"SHT_CUDA_INFO"
	.sectionflags	@""
	.align	4


	//----- nvinfo : EIATTR_CUDA_API_VERSION
	.align		4
        /*0000*/ 	.byte	0x04, 0x37
        /*0002*/ 	.short	(.L_11 - .L_10)
.L_10:
        /*0004*/ 	.word	0x0000007c


	//----- nvinfo : EIATTR_KPARAM_INFO
	.align		4
.L_11:
        /*0008*/ 	.byte	0x04, 0x17
        /*000a*/ 	.short	(.L_13 - .L_12)
.L_12:
        /*000c*/ 	.word	0x00000000
        /*0010*/ 	.short	0x0007
        /*0012*/ 	.short	0x0038
        /*0014*/ 	.byte	0x00, 0xf0, 0x11, 0x00


	//----- nvinfo : EIATTR_KPARAM_INFO
	.align		4
.L_13:
        /*0018*/ 	.byte	0x04, 0x17
        /*001a*/ 	.short	(.L_15 - .L_14)
.L_14:
        /*001c*/ 	.word	0x00000000
        /*0020*/ 	.short	0x0006
        /*0022*/ 	.short	0x0030
        /*0024*/ 	.byte	0x00, 0xf4, 0x21, 0x00


	//----- nvinfo : EIATTR_KPARAM_INFO
	.align		4
.L_15:
        /*0028*/ 	.byte	0x04, 0x17
        /*002a*/ 	.short	(.L_17 - .L_16)
.L_16:
        /*002c*/ 	.word	0x00000000
        /*0030*/ 	.short	0x0005
        /*0032*/ 	.short	0x0028
        /*0034*/ 	.byte	0x00, 0xf4, 0x21, 0x00


	//----- nvinfo : EIATTR_KPARAM_INFO
	.align		4
.L_17:
        /*0038*/ 	.byte	0x04, 0x17
        /*003a*/ 	.short	(.L_19 - .L_18)
.L_18:
        /*003c*/ 	.word	0x00000000
        /*0040*/ 	.short	0x0004
        /*0042*/ 	.short	0x0020
        /*0044*/ 	.byte	0x00, 0xf4, 0x21, 0x00


	//----- nvinfo : EIATTR_KPARAM_INFO
	.align		4
.L_19:
        /*0048*/ 	.byte	0x04, 0x17
        /*004a*/ 	.short	(.L_21 - .L_20)
.L_20:
        /*004c*/ 	.word	0x00000000
        /*0050*/ 	.short	0x0003
        /*0052*/ 	.short	0x0018
        /*0054*/ 	.byte	0x00, 0xf4, 0x21, 0x00


	//----- nvinfo : EIATTR_KPARAM_INFO
	.align		4
.L_21:
        /*0058*/ 	.byte	0x04, 0x17
        /*005a*/ 	.short	(.L_23 - .L_22)
.L_22:
        /*005c*/ 	.word	0x00000000
        /*0060*/ 	.short	0x0002
        /*0062*/ 	.short	0x0010
        /*0064*/ 	.byte	0x00, 0xf4, 0x21, 0x00


	//----- nvinfo : EIATTR_KPARAM_INFO
	.align		4
.L_23:
        /*0068*/ 	.byte	0x04, 0x17
        /*006a*/ 	.short	(.L_25 - .L_24)
.L_24:
        /*006c*/ 	.word	0x00000000
        /*0070*/ 	.short	0x0001
        /*0072*/ 	.short	0x0008
        /*0074*/ 	.byte	0x00, 0xf4, 0x21, 0x00


	//----- nvinfo : EIATTR_KPARAM_INFO
	.align		4
.L_25:
        /*0078*/ 	.byte	0x04, 0x17
        /*007a*/ 	.short	(.L_27 - .L_26)
.L_26:
        /*007c*/ 	.word	0x00000000
        /*0080*/ 	.short	0x0000
        /*0082*/ 	.short	0x0000
        /*0084*/ 	.byte	0x00, 0xf4, 0x21, 0x00


	//----- nvinfo : EIATTR_SPARSE_MMA_MASK
	.align		4
.L_27:
        /*0088*/ 	.byte	0x03, 0x50
        /*008a*/ 	.short	0x0000


	//----- nvinfo : EIATTR_MAXREG_COUNT
	.align		4
        /*008c*/ 	.byte	0x03, 0x1b
        /*008e*/ 	.short	0x00ff


	//----- nvinfo : EIATTR_EXIT_INSTR_OFFSETS
	.align		4
        /*0090*/ 	.byte	0x04, 0x1c
        /*0092*/ 	.short	(.L_29 - .L_28)


	//   ....[0]....
.L_28:
        /*0094*/ 	.word	0x00000350


	//----- nvinfo : EIATTR_REQNTID
	.align		4
.L_29:
        /*0098*/ 	.byte	0x04, 0x10
        /*009a*/ 	.short	(.L_31 - .L_30)
.L_30:
        /*009c*/ 	.word	0x00000100
        /*00a0*/ 	.word	0x00000001
        /*00a4*/ 	.word	0x00000001


	//----- nvinfo : EIATTR_CBANK_PARAM_SIZE
	.align		4
.L_31:
        /*00a8*/ 	.byte	0x03, 0x19
        /*00aa*/ 	.short	0x003c


	//----- nvinfo : EIATTR_PARAM_CBANK
	.align		4
        /*00ac*/ 	.byte	0x04, 0x0a
        /*00ae*/ 	.short	(.L_33 - .L_32)
	.align		4
.L_32:
        /*00b0*/ 	.word	index@(.nv.constant0.triton_poi_fused__native_batch_norm_legit_no_training_add_6)
        /*00b4*/ 	.short	0x0210
        /*00b6*/ 	.short	0x003c


	//----- nvinfo : EIATTR_SW_WAR
	.align		4
.L_33:
        /*00b8*/ 	.byte	0x04, 0x36
        /*00ba*/ 	.short	(.L_35 - .L_34)
.L_34:
        /*00bc*/ 	.word	0x00000008
.L_35:


//--------------------- .nv.callgraph             --------------------------
	.section	.nv.callgraph,"",@"SHT_CUDA_CALLGRAPH"
	.align	4
	.sectionentsize	8
	.align		4
        /*0000*/ 	.word	0x00000000
	.align		4
        /*0004*/ 	.word	0xffffffff
	.align		4
        /*0008*/ 	.word	0x00000000
	.align		4
        /*000c*/ 	.word	0xfffffffe
	.align		4
        /*0010*/ 	.word	0x00000000
	.align		4
        /*0014*/ 	.word	0xfffffffd
	.align		4
        /*0018*/ 	.word	0x00000000
	.align		4
        /*001c*/ 	.word	0xfffffffc


//--------------------- .nv.constant4             --------------------------
	.section	.nv.constant4,"a",@progbits
	.align	8
	.align		8
.nv.constant4:
        /*0000*/ 	.dword	_$_str
	.align		8
        /*0008*/ 	.dword	_$_str_$_2


//--------------------- .text.triton_poi_fused__native_batch_norm_legit_no_training_add_6 --------------------------
	.section	.text.triton_poi_fused__native_batch_norm_legit_no_training_add_6,"ax",@progbits
	.align	128
        .global         triton_poi_fused__native_batch_norm_legit_no_training_add_6
        .type           triton_poi_fused__native_batch_norm_legit_no_training_add_6,@function
        .size           triton_poi_fused__native_batch_norm_legit_no_training_add_6,(.L_x_1 - triton_poi_fused__native_batch_norm_legit_no_training_add_6)
        .other          triton_poi_fused__native_batch_norm_legit_no_training_add_6,@"STO_CUDA_ENTRY STV_DEFAULT"
triton_poi_fused__native_batch_norm_legit_no_training_add_6:
.text.triton_poi_fused__native_batch_norm_legit_no_training_add_6:
[----:B------:R-:W-:Y:S01]  /*0000*/  LDC R1, c[0x0][0x28] ;  /* 0x00000a00ff017b82 */ /* 0x000fe20000000800 */
[----:B------:R-:W1:Y:S07]  /*0010*/  S2R R0, SR_TID.X ;  /* 0x0000000000007919 */ /* 0x000e6e0000002100 */
[----:B------:R-:W2:Y:S01]  /*0020*/  LDC.64 R10, c[0x0][0x220] ;  /* 0x00008800ff0a7b82 */ /* 0x000ea20000000a00 */
[----:B------:R-:W-:Y:S01]  /*0030*/  ULDC.64 UR4, c[0x0][0x208] ;  /* 0x0000820000047ab9 */ /* 0x000fe20000000a00 */
[----:B------:R-:W3:Y:S06]  /*0040*/  S2R R3, SR_CTAID.X ;  /* 0x0000000000037919 */ /* 0x000eec0000002500 */
[----:B------:R-:W4:Y:S08]  /*0050*/  LDC.64 R6, c[0x0][0x210] ;  /* 0x00008400ff067b82 */ /* 0x000f300000000a00 */
[----:B------:R-:W5:Y:S08]  /*0060*/  LDC.64 R8, c[0x0][0x218] ;  /* 0x00008600ff087b82 */ /* 0x000f700000000a00 */
[----:B------:R-:W4:Y:S01]  /*0070*/  LDC.64 R12, c[0x0][0x228] ;  /* 0x00008a00ff0c7b82 */ /* 0x000f220000000a00 */
[----:B-1----:R-:W-:-:S07]  /*0080*/  SHF.L.U32 R0, R0, 0x1, RZ ;  /* 0x0000000100007819 */ /* 0x002fce00000006ff */
[----:B------:R-:W1:Y:S01]  /*0090*/  LDC.64 R14, c[0x0][0x230] ;  /* 0x00008c00ff0e7b82 */ /* 0x000e620000000a00 */
[----:B------:R-:W-:-:S04]  /*00a0*/  LOP3.LUT R0, R0, 0x1fe, RZ, 0xc0, !PT ;  /* 0x000001fe00007812 */ /* 0x000fc800078ec0ff */
[----:B---3--:R-:W-:-:S05]  /*00b0*/  LEA R0, R3, R0, 0x9 ;  /* 0x0000000003007211 */ /* 0x008fca00078e48ff */
[----:B------:R-:W-:-:S05]  /*00c0*/  IMAD.HI R2, R0, 0x5397829d, RZ ;  /* 0x5397829d00027827 */ /* 0x000fca00078e02ff */
[----:B------:R-:W-:-:S04]  /*00d0*/  SHF.R.U32.HI R3, RZ, 0x1f, R2 ;  /* 0x0000001fff037819 */ /* 0x000fc80000011602 */
[----:B------:R-:W-:-:S04]  /*00e0*/  LEA.HI.SX32 R3, R2, R3, 0x18 ;  /* 0x0000000302037211 */ /* 0x000fc800078fc2ff */
[----:B------:R-:W-:-:S04]  /*00f0*/  LEA.HI R2, R3, R3, RZ, 0x8 ;  /* 0x0000000303027211 */ /* 0x000fc800078f40ff */
[----:B------:R-:W-:-:S04]  /*0100*/  LOP3.LUT R2, R2, 0xffffff00, RZ, 0xc0, !PT ;  /* 0xffffff0002027812 */ /* 0x000fc800078ec0ff */
[----:B------:R-:W-:Y:S02]  /*0110*/  IADD3 R17, R3, -R2, RZ ;  /* 0x8000000203117210 */ /* 0x000fe40007ffe0ff */
[----:B------:R-:W3:Y:S03]  /*0120*/  LDC.64 R2, c[0x0][0x238] ;  /* 0x00008e00ff027b82 */ /* 0x000ee60000000a00 */
[----:B--2---:R-:W-:-:S05]  /*0130*/  IMAD.WIDE R10, R17, 0x4, R10 ;  /* 0x00000004110a7825 */ /* 0x004fca00078e020a */
[----:B------:R1:W2:Y:S01]  /*0140*/  LDG.E.EL R4, desc[UR4][R10.64] ;  /* 0x000000040a047981 */ /* 0x0002a2000c2e1900 */
[----:B----4-:R-:W-:-:S04]  /*0150*/  IMAD.WIDE R6, R0, 0x4, R6 ;  /* 0x0000000400067825 */ /* 0x010fc800078e0206 */
[C---:B-----5:R-:W-:Y:S02]  /*0160*/  IMAD.WIDE R8, R17.reuse, 0x4, R8 ;  /* 0x0000000411087825 */ /* 0x060fe400078e0208 */
[----:B------:R-:W4:Y:S02]  /*0170*/  LDG.E.64 R6, desc[UR4][R6.64] ;  /* 0x0000000406067981 */ /* 0x000f24000c1e1b00 */
[C---:B0-----:R-:W-:Y:S02]  /*0180*/  IMAD.WIDE R12, R17.reuse, 0x4, R12 ;  /* 0x00000004110c7825 */ /* 0x041fe400078e020c */
[----:B------:R0:W4:Y:S02]  /*0190*/  LDG.E.EL R5, desc[UR4][R8.64] ;  /* 0x0000000408057981 */ /* 0x000124000c2e1900 */
[----:B-1----:R-:W-:Y:S02]  /*01a0*/  IMAD.WIDE R10, R17, 0x4, R14 ;  /* 0x00000004110a7825 */ /* 0x002fe400078e020e */
[----:B------:R1:W5:Y:S02]  /*01b0*/  LDG.E.EL R12, desc[UR4][R12.64] ;  /* 0x000000040c0c7981 */ /* 0x000364000c2e1900 */
[----:B---3--:R-:W-:-:S02]  /*01c0*/  IMAD.WIDE R2, R0, 0x4, R2 ;  /* 0x0000000400027825 */ /* 0x008fc400078e0202 */
[----:B------:R-:W5:Y:S01]  /*01d0*/  LDG.E.EL R11, desc[UR4][R10.64] ;  /* 0x000000040a0b7981 */ /* 0x000f62000c2e1900 */
[----:B0-----:R-:W0:Y:S03]  /*01e0*/  LDC.64 R8, c[0x0][0x240] ;  /* 0x00009000ff087b82 */ /* 0x001e260000000a00 */
[----:B------:R-:W3:Y:S01]  /*01f0*/  LDG.E.64 R2, desc[UR4][R2.64] ;  /* 0x0000000402027981 */ /* 0x000ee2000c1e1b00 */
[----:B-1----:R-:W-:Y:S01]  /*0200*/  HFMA2.MMA R13, -RZ, RZ, 1.625, 0 ;  /* 0x3e800000ff0d7435 */ /* 0x002fe200000001ff */
[----:B0-----:R-:W-:-:S04]  /*0210*/  IMAD.WIDE R8, R0, 0x4, R8 ;  /* 0x0000000400087825 */ /* 0x001fc800078e0208 */
[----:B--2---:R-:W-:-:S04]  /*0220*/  FADD R4, R4, 9.9999997473787516356e-06 ;  /* 0x3727c5ac04047421 */ /* 0x004fc80000000000 */
[----:B------:R-:W0:Y:S02]  /*0230*/  MUFU.SQRT R14, R4 ;  /* 0x00000004000e7308 */ /* 0x000e240000002000 */
[C---:B0-----:R-:W-:Y:S02]  /*0240*/  FSETP.GT.AND P0, PT, R14.reuse, 8.50705917302346158658e+37, PT ;  /* 0x7e8000000e00780b */ /* 0x041fe40003f04000 */
[----:B------:R-:W-:-:S11]  /*0250*/  FSETP.GEU.AND P1, PT, R14, 1.175494350822287508e-38, PT ;  /* 0x008000000e00780b */ /* 0x000fd60003f2e000 */
[----:B------:R-:W-:-:S04]  /*0260*/  @P0 FMUL R14, R14, 0.25 ;  /* 0x3e8000000e0e0820 */ /* 0x000fc80000400000 */
[----:B------:R-:W-:-:S06]  /*0270*/  @!P1 FMUL R14, R14, 16777216 ;  /* 0x4b8000000e0e9820 */ /* 0x000fcc0000400000 */
[----:B------:R-:W0:Y:S01]  /*0280*/  MUFU.RCP R14, R14 ;  /* 0x0000000e000e7308 */ /* 0x000e220000001000 */
[----:B------:R-:W-:Y:S01]  /*0290*/  FSEL R13, R13, 1, P0 ;  /* 0x3f8000000d0d7808 */ /* 0x000fe20000000000 */
[----:B----4-:R-:W-:-:S04]  /*02a0*/  FADD R6, R6, -R5 ;  /* 0x8000000506067221 */ /* 0x010fc80000000000 */
[----:B------:R-:W-:Y:S01]  /*02b0*/  @!P1 FMUL R13, R13, 16777216 ;  /* 0x4b8000000d0d9820 */ /* 0x000fe20000400000 */
[----:B------:R-:W-:-:S03]  /*02c0*/  FADD R7, R7, -R5 ;  /* 0x8000000507077221 */ /* 0x000fc60000000000 */
[----:B0-----:R-:W-:-:S04]  /*02d0*/  FMUL R13, R14, R13 ;  /* 0x0000000d0e0d7220 */ /* 0x001fc80000400000 */
[-C--:B------:R-:W-:Y:S01]  /*02e0*/  FMUL R6, R6, R13.reuse ;  /* 0x0000000d06067220 */ /* 0x080fe20000400000 */
[----:B------:R-:W-:-:S03]  /*02f0*/  FMUL R4, R7, R13 ;  /* 0x0000000d07047220 */ /* 0x000fc60000400000 */
[C-C-:B-----5:R-:W-:Y:S01]  /*0300*/  FFMA R5, R12.reuse, R6, R11.reuse ;  /* 0x000000060c057223 */ /* 0x160fe2000000000b */
[----:B------:R-:W-:-:S03]  /*0310*/  FFMA R4, R12, R4, R11 ;  /* 0x000000040c047223 */ /* 0x000fc6000000000b */
[----:B---3--:R-:W-:Y:S01]  /*0320*/  FADD R2, R2, R5 ;  /* 0x0000000502027221 */ /* 0x008fe20000000000 */
[----:B------:R-:W-:-:S05]  /*0330*/  FADD R3, R3, R4 ;  /* 0x0000000403037221 */ /* 0x000fca0000000000 */
[----:B------:R-:W-:Y:S01]  /*0340*/  STG.E.64 desc[UR4][R8.64], R2 ;  /* 0x0000000208007986 */ /* 0x000fe2000c101b04 */
[----:B------:R-:W-:Y:S05]  /*0350*/  EXIT ;  /* 0x000000000000794d */ /* 0x000fea0003800000 */
.L_x_0:
[----:B------:R-:W-:-:S00]  /*0360*/  BRA `(.L_x_0) ;  /* 0xfffffffc00fc7947 */ /* 0x000fc0000383ffff */
[----:B------:R-:W-:-:S00]  /*0370*/  NOP ;  /* 0x0000000000007918 */ /* 0x000fc00000000000 */
        /* <DEDUP_REMOVED lines=8> */
.L_x_1:


//--------------------- .nv.global.init           --------------------------
	.section	.nv.global.init,"aw",@progbits
.nv.global.init:
	.type		_$_str,@object
	.size		_$_str,(_$_str_$_2 - _$_str)
_$_str:
        /*0000*/ 	.byte	0x5f, 0x5f, 0x43, 0x55, 0x44, 0x41, 0x5f, 0x46, 0x54, 0x5a, 0x00
	.type		_$_str_$_2,@object
	.size		_$_str_$_2,(.L_1 - _$_str_$_2)
_$_str_$_2:
        /*000b*/ 	.byte	0x5f, 0x5f, 0x43, 0x55, 0x44, 0x41, 0x5f, 0x50, 0x52, 0x45, 0x43, 0x5f, 0x53, 0x51, 0x52, 0x54
        /*001b*/ 	.byte	0x00
.L_1:


//--------------------- .nv.constant0.triton_poi_fused__native_batch_norm_legit_no_training_add_6 --------------------------
	.section	.nv.constant0.triton_poi_fused__native_batch_norm_legit_no_training_add_6,"a",@progbits
	.sectionflags	@""
	.align	4
.nv.constant0.triton_poi_fused__native_batch_norm_legit_no_training_add_6:
	.zero		588
